//
// Generated by NVIDIA NVVM Compiler
//
// Compiler Build ID: CL-36424714
// Cuda compilation tools, release 13.0, V13.0.88
// Based on NVVM 20.0.0
//

.version 9.0
.target sm_100
.address_size 64

	// .globl	convolution
// _ZZ11convolutionE3shm has been demoted

.visible .entry convolution(
	.param .u64 .ptr .align 1 convolution_param_0,
	.param .u64 .ptr .align 1 convolution_param_1,
	.param .u64 .ptr .align 1 convolution_param_2,
	.param .u32 convolution_param_3,
	.param .u32 convolution_param_4,
	.param .u32 convolution_param_5,
	.param .u32 convolution_param_6,
	.param .u32 convolution_param_7,
	.param .u32 convolution_param_8
)
{
	.reg .pred 	%p<24>;
	.reg .b32 	%r<167>;
	.reg .b32 	%f<120>;
	.reg .b64 	%rd<77>;
	// demoted variable
	.shared .align 4 .b8 _ZZ11convolutionE3shm[4096];
	ld.param.u64 	%rd2, [convolution_param_0];
	ld.param.u64 	%rd4, [convolution_param_2];
	ld.param.u32 	%r86, [convolution_param_4];
	ld.param.u32 	%r87, [convolution_param_6];
	ld.param.u32 	%r88, [convolution_param_8];
	cvta.to.global.u64 	%rd1, %rd4;
	mov.u32 	%r89, %ctaid.x;
	sub.s32 	%r1, 33, %r88;
	mov.u32 	%r2, %tid.x;
	mad.lo.s32 	%r3, %r1, %r89, %r2;
	mov.u32 	%r90, %ctaid.y;
	mov.u32 	%r4, %tid.y;
	mad.lo.s32 	%r5, %r1, %r90, %r4;
	sub.s32 	%r6, %r5, %r88;
	add.s32 	%r91, %r6, 1;
	sub.s32 	%r92, %r3, %r88;
	add.s32 	%r7, %r92, 1;
	setp.lt.s32 	%p1, %r91, %r86;
	setp.gt.s32 	%p2, %r6, -2;
	and.pred  	%p3, %p2, %p1;
	setp.lt.s32 	%p4, %r7, %r86;
	setp.gt.s32 	%p5, %r92, -2;
	and.pred  	%p6, %p5, %p4;
	and.pred  	%p8, %p3, %p6;
	not.pred 	%p9, %p8;
	@%p9 bra 	$L__BB0_2;
	cvta.to.global.u64 	%rd5, %rd2;
	mul.lo.s32 	%r99, %r7, %r86;
	cvt.s64.s32 	%rd6, %r99;
	cvt.s64.s32 	%rd7, %r6;
	add.s64 	%rd8, %rd6, %rd7;
	shl.b64 	%rd9, %rd8, 2;
	add.s64 	%rd10, %rd5, %rd9;
	ld.global.f32 	%f17, [%rd10+4];
	shl.b32 	%r100, %r4, 7;
	mov.u32 	%r101, _ZZ11convolutionE3shm;
	add.s32 	%r102, %r101, %r100;
	shl.b32 	%r103, %r2, 2;
	add.s32 	%r104, %r102, %r103;
	st.shared.f32 	[%r104], %f17;
	bra.uni 	$L__BB0_3;
$L__BB0_2:
	shl.b32 	%r93, %r4, 7;
	mov.u32 	%r94, _ZZ11convolutionE3shm;
	add.s32 	%r95, %r94, %r93;
	shl.b32 	%r96, %r2, 2;
	add.s32 	%r97, %r95, %r96;
	mov.b32 	%r98, 0;
	st.shared.u32 	[%r97], %r98;
$L__BB0_3:
	bar.sync 	0;
	max.u32 	%r105, %r4, %r2;
	setp.ge.u32 	%p10, %r105, %r1;
	sub.s32 	%r106, %r87, %r88;
	max.s32 	%r107, %r5, %r3;
	setp.gt.s32 	%p11, %r107, %r106;
	or.pred  	%p12, %p10, %p11;
	@%p12 bra 	$L__BB0_21;
	setp.lt.s32 	%p13, %r88, 1;
	mov.f32 	%f118, 0f00000000;
	@%p13 bra 	$L__BB0_20;
	and.b32  	%r8, %r88, 15;
	and.b32  	%r9, %r88, 7;
	and.b32  	%r10, %r88, 2147483632;
	and.b32  	%r11, %r88, 3;
	neg.s32 	%r12, %r10;
	shl.b32 	%r13, %r88, 4;
	shl.b32 	%r14, %r88, 1;
	shl.b32 	%r15, %r88, 2;
	mul.lo.s32 	%r16, %r88, 9;
	mul.lo.s32 	%r17, %r88, 10;
	mul.lo.s32 	%r18, %r88, 11;
	mul.lo.s32 	%r19, %r88, 12;
	mul.lo.s32 	%r20, %r88, 13;
	mul.lo.s32 	%r21, %r88, 14;
	mul.lo.s32 	%r22, %r88, 15;
	mov.f32 	%f118, 0f00000000;
	mov.b32 	%r145, 0;
$L__BB0_6:
	add.s32 	%r110, %r88, -1;
	setp.lt.u32 	%p14, %r110, 15;
	mov.b32 	%r165, 0;
	@%p14 bra 	$L__BB0_9;
	add.s32 	%r162, %r88, %r145;
	add.s32 	%r161, %r14, %r145;
	mad.lo.s32 	%r160, %r88, 3, %r145;
	add.s32 	%r159, %r15, %r145;
	mad.lo.s32 	%r158, %r88, 5, %r145;
	mad.lo.s32 	%r157, %r88, 6, %r145;
	mad.lo.s32 	%r156, %r88, 7, %r145;
	shl.b32 	%r111, %r88, 3;
	add.s32 	%r155, %r111, %r145;
	add.s32 	%r154, %r16, %r145;
	add.s32 	%r153, %r17, %r145;
	add.s32 	%r152, %r18, %r145;
	add.s32 	%r151, %r19, %r145;
	add.s32 	%r150, %r20, %r145;
	add.s32 	%r149, %r21, %r145;
	add.s32 	%r148, %r22, %r145;
	add.s32 	%r112, %r145, %r4;
	shl.b32 	%r113, %r112, 7;
	shl.b32 	%r114, %r2, 2;
	mov.u32 	%r115, _ZZ11convolutionE3shm;
	add.s32 	%r116, %r114, %r115;
	add.s32 	%r117, %r116, %r113;
	add.s32 	%r146, %r117, 32;
	mov.u32 	%r147, %r145;
	mov.u32 	%r163, %r12;
$L__BB0_8:
	.pragma "nounroll";
	ld.shared.f32 	%f21, [%r146+-32];
	mul.wide.u32 	%rd11, %r147, 4;
	add.s64 	%rd12, %rd1, %rd11;
	ld.global.f32 	%f22, [%rd12];
	fma.rn.f32 	%f23, %f21, %f22, %f118;
	ld.shared.f32 	%f24, [%r146+-28];
	mul.wide.u32 	%rd13, %r162, 4;
	add.s64 	%rd14, %rd1, %rd13;
	ld.global.f32 	%f25, [%rd14];
	fma.rn.f32 	%f26, %f24, %f25, %f23;
	ld.shared.f32 	%f27, [%r146+-24];
	mul.wide.u32 	%rd15, %r161, 4;
	add.s64 	%rd16, %rd1, %rd15;
	ld.global.f32 	%f28, [%rd16];
	fma.rn.f32 	%f29, %f27, %f28, %f26;
	ld.shared.f32 	%f30, [%r146+-20];
	mul.wide.u32 	%rd17, %r160, 4;
	add.s64 	%rd18, %rd1, %rd17;
	ld.global.f32 	%f31, [%rd18];
	fma.rn.f32 	%f32, %f30, %f31, %f29;
	ld.shared.f32 	%f33, [%r146+-16];
	mul.wide.u32 	%rd19, %r159, 4;
	add.s64 	%rd20, %rd1, %rd19;
	ld.global.f32 	%f34, [%rd20];
	fma.rn.f32 	%f35, %f33, %f34, %f32;
	ld.shared.f32 	%f36, [%r146+-12];
	mul.wide.u32 	%rd21, %r158, 4;
	add.s64 	%rd22, %rd1, %rd21;
	ld.global.f32 	%f37, [%rd22];
	fma.rn.f32 	%f38, %f36, %f37, %f35;
	ld.shared.f32 	%f39, [%r146+-8];
	mul.wide.u32 	%rd23, %r157, 4;
	add.s64 	%rd24, %rd1, %rd23;
	ld.global.f32 	%f40, [%rd24];
	fma.rn.f32 	%f41, %f39, %f40, %f38;
	ld.shared.f32 	%f42, [%r146+-4];
	mul.wide.u32 	%rd25, %r156, 4;
	add.s64 	%rd26, %rd1, %rd25;
	ld.global.f32 	%f43, [%rd26];
	fma.rn.f32 	%f44, %f42, %f43, %f41;
	ld.shared.f32 	%f45, [%r146];
	mul.wide.u32 	%rd27, %r155, 4;
	add.s64 	%rd28, %rd1, %rd27;
	ld.global.f32 	%f46, [%rd28];
	fma.rn.f32 	%f47, %f45, %f46, %f44;
	ld.shared.f32 	%f48, [%r146+4];
	mul.wide.u32 	%rd29, %r154, 4;
	add.s64 	%rd30, %rd1, %rd29;
	ld.global.f32 	%f49, [%rd30];
	fma.rn.f32 	%f50, %f48, %f49, %f47;
	ld.shared.f32 	%f51, [%r146+8];
	mul.wide.u32 	%rd31, %r153, 4;
	add.s64 	%rd32, %rd1, %rd31;
	ld.global.f32 	%f52, [%rd32];
	fma.rn.f32 	%f53, %f51, %f52, %f50;
	ld.shared.f32 	%f54, [%r146+12];
	mul.wide.u32 	%rd33, %r152, 4;
	add.s64 	%rd34, %rd1, %rd33;
	ld.global.f32 	%f55, [%rd34];
	fma.rn.f32 	%f56, %f54, %f55, %f53;
	ld.shared.f32 	%f57, [%r146+16];
	mul.wide.u32 	%rd35, %r151, 4;
	add.s64 	%rd36, %rd1, %rd35;
	ld.global.f32 	%f58, [%rd36];
	fma.rn.f32 	%f59, %f57, %f58, %f56;
	ld.shared.f32 	%f60, [%r146+20];
	mul.wide.u32 	%rd37, %r150, 4;
	add.s64 	%rd38, %rd1, %rd37;
	ld.global.f32 	%f61, [%rd38];
	fma.rn.f32 	%f62, %f60, %f61, %f59;
	ld.shared.f32 	%f63, [%r146+24];
	mul.wide.u32 	%rd39, %r149, 4;
	add.s64 	%rd40, %rd1, %rd39;
	ld.global.f32 	%f64, [%rd40];
	fma.rn.f32 	%f65, %f63, %f64, %f62;
	ld.shared.f32 	%f66, [%r146+28];
	mul.wide.u32 	%rd41, %r148, 4;
	add.s64 	%rd42, %rd1, %rd41;
	ld.global.f32 	%f67, [%rd42];
	fma.rn.f32 	%f118, %f66, %f67, %f65;
	add.s32 	%r163, %r163, 16;
	add.s32 	%r162, %r162, %r13;
	add.s32 	%r161, %r161, %r13;
	add.s32 	%r160, %r160, %r13;
	add.s32 	%r159, %r159, %r13;
	add.s32 	%r158, %r158, %r13;
	add.s32 	%r157, %r157, %r13;
	add.s32 	%r156, %r156, %r13;
	add.s32 	%r155, %r155, %r13;
	add.s32 	%r154, %r154, %r13;
	add.s32 	%r153, %r153, %r13;
	add.s32 	%r152, %r152, %r13;
	add.s32 	%r151, %r151, %r13;
	add.s32 	%r150, %r150, %r13;
	add.s32 	%r149, %r149, %r13;
	add.s32 	%r148, %r148, %r13;
	add.s32 	%r147, %r147, %r13;
	add.s32 	%r146, %r146, 64;
	setp.ne.s32 	%p15, %r163, 0;
	mov.u32 	%r165, %r10;
	@%p15 bra 	$L__BB0_8;
$L__BB0_9:
	setp.eq.s32 	%p16, %r8, 0;
	@%p16 bra 	$L__BB0_19;
	add.s32 	%r118, %r145, %r4;
	shl.b32 	%r119, %r118, 7;
	mov.u32 	%r120, _ZZ11convolutionE3shm;
	add.s32 	%r77, %r120, %r119;
	add.s32 	%r121, %r8, -1;
	setp.lt.u32 	%p17, %r121, 7;
	@%p17 bra 	$L__BB0_12;
	add.s32 	%r122, %r165, %r2;
	shl.b32 	%r123, %r122, 2;
	add.s32 	%r124, %r77, %r123;
	ld.shared.f32 	%f69, [%r124];
	mad.lo.s32 	%r125, %r165, %r88, %r145;
	mul.wide.u32 	%rd43, %r125, 4;
	add.s64 	%rd44, %rd1, %rd43;
	ld.global.f32 	%f70, [%rd44];
	fma.rn.f32 	%f71, %f69, %f70, %f118;
	ld.shared.f32 	%f72, [%r124+4];
	add.s32 	%r126, %r125, %r88;
	mul.wide.u32 	%rd45, %r126, 4;
	add.s64 	%rd46, %rd1, %rd45;
	ld.global.f32 	%f73, [%rd46];
	fma.rn.f32 	%f74, %f72, %f73, %f71;
	ld.shared.f32 	%f75, [%r124+8];
	add.s32 	%r127, %r126, %r88;
	mul.wide.u32 	%rd47, %r127, 4;
	add.s64 	%rd48, %rd1, %rd47;
	ld.global.f32 	%f76, [%rd48];
	fma.rn.f32 	%f77, %f75, %f76, %f74;
	ld.shared.f32 	%f78, [%r124+12];
	add.s32 	%r128, %r127, %r88;
	mul.wide.u32 	%rd49, %r128, 4;
	add.s64 	%rd50, %rd1, %rd49;
	ld.global.f32 	%f79, [%rd50];
	fma.rn.f32 	%f80, %f78, %f79, %f77;
	ld.shared.f32 	%f81, [%r124+16];
	add.s32 	%r129, %r128, %r88;
	mul.wide.u32 	%rd51, %r129, 4;
	add.s64 	%rd52, %rd1, %rd51;
	ld.global.f32 	%f82, [%rd52];
	fma.rn.f32 	%f83, %f81, %f82, %f80;
	ld.shared.f32 	%f84, [%r124+20];
	add.s32 	%r130, %r129, %r88;
	mul.wide.u32 	%rd53, %r130, 4;
	add.s64 	%rd54, %rd1, %rd53;
	ld.global.f32 	%f85, [%rd54];
	fma.rn.f32 	%f86, %f84, %f85, %f83;
	ld.shared.f32 	%f87, [%r124+24];
	add.s32 	%r131, %r130, %r88;
	mul.wide.u32 	%rd55, %r131, 4;
	add.s64 	%rd56, %rd1, %rd55;
	ld.global.f32 	%f88, [%rd56];
	fma.rn.f32 	%f89, %f87, %f88, %f86;
	ld.shared.f32 	%f90, [%r124+28];
	add.s32 	%r132, %r131, %r88;
	mul.wide.u32 	%rd57, %r132, 4;
	add.s64 	%rd58, %rd1, %rd57;
	ld.global.f32 	%f91, [%rd58];
	fma.rn.f32 	%f118, %f90, %f91, %f89;
	add.s32 	%r165, %r165, 8;
$L__BB0_12:
	setp.eq.s32 	%p18, %r9, 0;
	@%p18 bra 	$L__BB0_19;
	add.s32 	%r133, %r9, -1;
	setp.lt.u32 	%p19, %r133, 3;
	@%p19 bra 	$L__BB0_15;
	add.s32 	%r134, %r165, %r2;
	shl.b32 	%r135, %r134, 2;
	add.s32 	%r136, %r77, %r135;
	ld.shared.f32 	%f93, [%r136];
	mad.lo.s32 	%r137, %r165, %r88, %r145;
	mul.wide.u32 	%rd59, %r137, 4;
	add.s64 	%rd60, %rd1, %rd59;
	ld.global.f32 	%f94, [%rd60];
	fma.rn.f32 	%f95, %f93, %f94, %f118;
	ld.shared.f32 	%f96, [%r136+4];
	add.s32 	%r138, %r137, %r88;
	mul.wide.u32 	%rd61, %r138, 4;
	add.s64 	%rd62, %rd1, %rd61;
	ld.global.f32 	%f97, [%rd62];
	fma.rn.f32 	%f98, %f96, %f97, %f95;
	ld.shared.f32 	%f99, [%r136+8];
	add.s32 	%r139, %r138, %r88;
	mul.wide.u32 	%rd63, %r139, 4;
	add.s64 	%rd64, %rd1, %rd63;
	ld.global.f32 	%f100, [%rd64];
	fma.rn.f32 	%f101, %f99, %f100, %f98;
	ld.shared.f32 	%f102, [%r136+12];
	add.s32 	%r140, %r139, %r88;
	mul.wide.u32 	%rd65, %r140, 4;
	add.s64 	%rd66, %rd1, %rd65;
	ld.global.f32 	%f103, [%rd66];
	fma.rn.f32 	%f118, %f102, %f103, %f101;
	add.s32 	%r165, %r165, 4;
$L__BB0_15:
	setp.eq.s32 	%p20, %r11, 0;
	@%p20 bra 	$L__BB0_19;
	setp.eq.s32 	%p21, %r11, 1;
	add.s32 	%r141, %r165, %r2;
	shl.b32 	%r142, %r141, 2;
	add.s32 	%r82, %r77, %r142;
	ld.shared.f32 	%f104, [%r82];
	mad.lo.s32 	%r83, %r165, %r88, %r145;
	mul.wide.u32 	%rd67, %r83, 4;
	add.s64 	%rd68, %rd1, %rd67;
	ld.global.f32 	%f105, [%rd68];
	fma.rn.f32 	%f118, %f104, %f105, %f118;
	@%p21 bra 	$L__BB0_19;
	setp.eq.s32 	%p22, %r11, 2;
	ld.shared.f32 	%f106, [%r82+4];
	add.s32 	%r84, %r83, %r88;
	mul.wide.u32 	%rd69, %r84, 4;
	add.s64 	%rd70, %rd1, %rd69;
	ld.global.f32 	%f107, [%rd70];
	fma.rn.f32 	%f118, %f106, %f107, %f118;
	@%p22 bra 	$L__BB0_19;
	ld.shared.f32 	%f108, [%r82+8];
	add.s32 	%r143, %r84, %r88;
	mul.wide.u32 	%rd71, %r143, 4;
	add.s64 	%rd72, %rd1, %rd71;
	ld.global.f32 	%f109, [%rd72];
	fma.rn.f32 	%f118, %f108, %f109, %f118;
$L__BB0_19:
	add.s32 	%r145, %r145, 1;
	setp.ne.s32 	%p23, %r145, %r88;
	@%p23 bra 	$L__BB0_6;
$L__BB0_20:
	ld.param.u64 	%rd76, [convolution_param_1];
	mad.lo.s32 	%r144, %r3, %r87, %r5;
	cvta.to.global.u64 	%rd73, %rd76;
	mul.wide.s32 	%rd74, %r144, 4;
	add.s64 	%rd75, %rd73, %rd74;
	st.global.f32 	[%rd75], %f118;
$L__BB0_21:
	ret;

}


// ===== COMPILED SASS (sm_100) =====

	.target	sm_100

	.elftype	@"ET_EXEC"


//--------------------- .note.nv.tkinfo           --------------------------
	.section	.note.nv.tkinfo,"",@"SHT_NOTE"
	.sectionflags	@"SHF_NOTE_NV_TKINFO"
	.tkinfo
        /*0018*/ 	.word	0x00000002
        /*0030*/ 	.string	""
        /*0030*/ 	.string	"ptxas"
        /*0030*/ 	.string	"Cuda compilation tools, release 13.0, V13.0.88"
        /*0030*/ 	.string	"Build cuda_13.0.r13.0/compiler.36424714_0"
        /*0030*/ 	.string	"-arch sm_100 -m 64 "



//--------------------- .note.nv.cuinfo           --------------------------
	.section	.note.nv.cuinfo,"",@"SHT_NOTE"
	.sectionflags	@"SHF_NOTE_NV_CUINFO"
        /*0018*/ 	.short	0x0002
        /*001a*/ 	.short	0x0064
        /*001c*/ 	.short	0x0082
	.zero		2


//--------------------- .nv.info                  --------------------------
	.section	.nv.info,"",@"SHT_CUDA_INFO"
	.align	4


	//----- nvinfo : EIATTR_REGCOUNT
	.align		4
        /*0000*/ 	.byte	0x04, 0x2f
        /*0002*/ 	.short	(.L_1 - .L_0)
	.align		4
.L_0:
        /*0004*/ 	.word	index@(convolution)
        /*0008*/ 	.word	0x00000020


	//----- nvinfo : EIATTR_FRAME_SIZE
	.align		4
.L_1:
        /*000c*/ 	.byte	0x04, 0x11
        /*000e*/ 	.short	(.L_3 - .L_2)
	.align		4
.L_2:
        /*0010*/ 	.word	index@(convolution)
        /*0014*/ 	.word	0x00000000


	//----- nvinfo : EIATTR_MIN_STACK_SIZE
	.align		4
.L_3:
        /*0018*/ 	.byte	0x04, 0x12
        /*001a*/ 	.short	(.L_5 - .L_4)
	.align		4
.L_4:
        /*001c*/ 	.word	index@(convolution)
        /*0020*/ 	.word	0x00000000
.L_5:


//--------------------- .nv.compat                --------------------------
	.section	.nv.compat,"",@"SHT_CUDA_COMPAT_INFO"
	.align	4
        /*0000*/ 	.byte	0x02, 0x09, 0x00, 0x00, 0x02, 0x02, 0x01, 0x00, 0x02, 0x05, 0x05, 0x00, 0x03, 0x07, 0x01, 0x01
        /*0010*/ 	.byte	0x02, 0x03, 0x00, 0x00, 0x02, 0x06, 0x01, 0x00, 0x04, 0x0b, 0x08, 0x00, 0x09, 0x00, 0x00, 0x00
        /*0020*/ 	.byte	0x00, 0x00, 0x00, 0x00


//--------------------- .nv.info.convolution      --------------------------
	.section	.nv.info.convolution,"",@"SHT_CUDA_INFO"
	.sectionflags	@""
	.align	4


	//----- nvinfo : EIATTR_CUDA_API_VERSION
	.align		4
        /*0000*/ 	.byte	0x04, 0x37
        /*0002*/ 	.short	(.L_7 - .L_6)
.L_6:
        /*0004*/ 	.word	0x00000082


	//----- nvinfo : EIATTR_KPARAM_INFO
	.align		4
.L_7:
        /*0008*/ 	.byte	0x04, 0x17
        /*000a*/ 	.short	(.L_9 - .L_8)
.L_8:
        /*000c*/ 	.word	0x00000000
        /*0010*/ 	.short	0x0008
        /*0012*/ 	.short	0x002c
        /*0014*/ 	.byte	0x00, 0xf0, 0x11, 0x00


	//----- nvinfo : EIATTR_KPARAM_INFO
	.align		4
.L_9:
        /*0018*/ 	.byte	0x04, 0x17
        /*001a*/ 	.short	(.L_11 - .L_10)
.L_10:
        /*001c*/ 	.word	0x00000000
        /*0020*/ 	.short	0x0007
        /*0022*/ 	.short	0x0028
        /*0024*/ 	.byte	0x00, 0xf0, 0x11, 0x00


	//----- nvinfo : EIATTR_KPARAM_INFO
	.align		4
.L_11:
        /*0028*/ 	.byte	0x04, 0x17
        /*002a*/ 	.short	(.L_13 - .L_12)
.L_12:
        /*002c*/ 	.word	0x00000000
        /*0030*/ 	.short	0x0006
        /*0032*/ 	.short	0x0024
        /*0034*/ 	.byte	0x00, 0xf0, 0x11, 0x00


	//----- nvinfo : EIATTR_KPARAM_INFO
	.align		4
.L_13:
        /*0038*/ 	.byte	0x04, 0x17
        /*003a*/ 	.short	(.L_15 - .L_14)
.L_14:
        /*003c*/ 	.word	0x00000000
        /*0040*/ 	.short	0x0005
        /*0042*/ 	.short	0x0020
        /*0044*/ 	.byte	0x00, 0xf0, 0x11, 0x00


	//----- nvinfo : EIATTR_KPARAM_INFO
	.align		4
.L_15:
        /*0048*/ 	.byte	0x04, 0x17
        /*004a*/ 	.short	(.L_17 - .L_16)
.L_16:
        /*004c*/ 	.word	0x00000000
        /*0050*/ 	.short	0x0004
        /*0052*/ 	.short	0x001c
        /*0054*/ 	.byte	0x00, 0xf0, 0x11, 0x00


	//----- nvinfo : EIATTR_KPARAM_INFO
	.align		4
.L_17:
        /*0058*/ 	.byte	0x04, 0x17
        /*005a*/ 	.short	(.L_19 - .L_18)
.L_18:
        /*005c*/ 	.word	0x00000000
        /*0060*/ 	.short	0x0003
        /*0062*/ 	.short	0x0018
        /*0064*/ 	.byte	0x00, 0xf0, 0x11, 0x00


	//----- nvinfo : EIATTR_KPARAM_INFO
	.align		4
.L_19:
        /*0068*/ 	.byte	0x04, 0x17
        /*006a*/ 	.short	(.L_21 - .L_20)
.L_20:
        /*006c*/ 	.word	0x00000000
        /*0070*/ 	.short	0x0002
        /*0072*/ 	.short	0x0010
        /*0074*/ 	.byte	0x00, 0xf5, 0x21, 0x00


	//----- nvinfo : EIATTR_KPARAM_INFO
	.align		4
.L_21:
        /*0078*/ 	.byte	0x04, 0x17
        /*007a*/ 	.short	(.L_23 - .L_22)
.L_22:
        /*007c*/ 	.word	0x00000000
        /*0080*/ 	.short	0x0001
        /*0082*/ 	.short	0x0008
        /*0084*/ 	.byte	0x00, 0xf5, 0x21, 0x00


	//----- nvinfo : EIATTR_KPARAM_INFO
	.align		4
.L_23:
        /*0088*/ 	.byte	0x04, 0x17
        /*008a*/ 	.short	(.L_25 - .L_24)
.L_24:
        /*008c*/ 	.word	0x00000000
        /*0090*/ 	.short	0x0000
        /*0092*/ 	.short	0x0000
        /*0094*/ 	.byte	0x00, 0xf5, 0x21, 0x00


	//----- nvinfo : EIATTR_SPARSE_MMA_MASK
	.align		4
.L_25:
        /*0098*/ 	.byte	0x03, 0x50
        /*009a*/ 	.short	0x0000


	//----- nvinfo : EIATTR_MAXREG_COUNT
	.align		4
        /*009c*/ 	.byte	0x03, 0x1b
        /*009e*/ 	.short	0x00ff


	//----- nvinfo : EIATTR_NUM_BARRIERS
	.align		4
        /*00a0*/ 	.byte	0x02, 0x4c
        /*00a2*/ 	.byte	0x01
	.zero		1


	//----- nvinfo : EIATTR_MERCURY_ISA_VERSION
	.align		4
        /*00a4*/ 	.byte	0x03, 0x5f
        /*00a6*/ 	.short	0x0101


	//----- nvinfo : EIATTR_VRC_CTA_INIT_COUNT
	.align		4
        /*00a8*/ 	.byte	0x02, 0x4a
	.zero		1
	.zero		1


	//----- nvinfo : EIATTR_EXIT_INSTR_OFFSETS
	.align		4
        /*00ac*/ 	.byte	0x04, 0x1c
        /*00ae*/ 	.short	(.L_27 - .L_26)


	//   ....[0]....
.L_26:
        /*00b0*/ 	.word	0x000002a0


	//   ....[1]....
        /*00b4*/ 	.word	0x000015d0


	//----- nvinfo : EIATTR_CBANK_PARAM_SIZE
	.align		4
.L_27:
        /*00b8*/ 	.byte	0x03, 0x19
        /*00ba*/ 	.short	0x0030


	//----- nvinfo : EIATTR_PARAM_CBANK
	.align		4
        /*00bc*/ 	.byte	0x04, 0x0a
        /*00be*/ 	.short	(.L_29 - .L_28)
	.align		4
.L_28:
        /*00c0*/ 	.word	index@(.nv.constant0.convolution)
        /*00c4*/ 	.short	0x0380
        /*00c6*/ 	.short	0x0030


	//----- nvinfo : EIATTR_SW_WAR
	.align		4
.L_29:
        /*00c8*/ 	.byte	0x04, 0x36
        /*00ca*/ 	.short	(.L_31 - .L_30)
.L_30:
        /*00cc*/ 	.word	0x00000008
.L_31:


//--------------------- .nv.callgraph             --------------------------
	.section	.nv.callgraph,"",@"SHT_CUDA_CALLGRAPH"
	.align	4
	.sectionentsize	8
	.align		4
        /*0000*/ 	.word	0x00000000
	.align		4
        /*0004*/ 	.word	0xffffffff
	.align		4
        /*0008*/ 	.word	0x00000000
	.align		4
        /*000c*/ 	.word	0xfffffffe
	.align		4
        /*0010*/ 	.word	0x00000000
	.align		4
        /*0014*/ 	.word	0xfffffffd
	.align		4
        /*0018*/ 	.word	0x00000000
	.align		4
        /*001c*/ 	.word	0xfffffffc


//--------------------- .text.convolution         --------------------------
	.section	.text.convolution,"ax",@progbits
	.align	128
        .global         convolution
        .type           convolution,@function
        .size           convolution,(.L_x_8 - convolution)
        .other          convolution,@"STO_CUDA_ENTRY STV_DEFAULT"
convolution:
.text.convolution:
[----:B------:R-:W-:Y:S01]  /*0000*/  LDC R1, c[0x0][0x37c] ;  /* 0x0000df00ff017b82 */ /* 0x000fe20000000800 */
[----:B------:R-:W0:Y:S01]  /*0010*/  S2R R5, SR_TID.X ;  /* 0x0000000000057919 */ /* 0x000e220000002100 */
[----:B------:R-:W1:Y:S01]  /*0020*/  LDCU UR18, c[0x0][0x3ac] ;  /* 0x00007580ff1277ac */ /* 0x000e620008000800 */
[----:B------:R-:W0:Y:S01]  /*0030*/  S2R R0, SR_CTAID.X ;  /* 0x0000000000007919 */ /* 0x000e220000002500 */
[----:B------:R-:W2:Y:S01]  /*0040*/  LDCU UR4, c[0x0][0x39c] ;  /* 0x00007380ff0477ac */ /* 0x000ea20008000800 */
[----:B------:R-:W3:Y:S01]  /*0050*/  S2R R6, SR_TID.Y ;  /* 0x0000000000067919 */ /* 0x000ee20000002200 */
[----:B------:R-:W4:Y:S01]  /*0060*/  LDCU.64 UR16, c[0x0][0x358] ;  /* 0x00006b00ff1077ac */ /* 0x000f220008000a00 */
[----:B------:R-:W3:Y:S01]  /*0070*/  S2R R15, SR_CTAID.Y ;  /* 0x00000000000f7919 */ /* 0x000ee20000002600 */
[----:B------:R-:W5:Y:S01]  /*0080*/  S2UR UR5, SR_CgaCtaId ;  /* 0x00000000000579c3 */ /* 0x000f620000008800 */
[----:B------:R-:W5:Y:S01]  /*0090*/  LDCU UR6, c[0x0][0x3a4] ;  /* 0x00007480ff0677ac */ /* 0x000f620008000800 */
[----:B-1----:R-:W-:-:S06]  /*00a0*/  UIADD3 UR7, UPT, UPT, -UR18, 0x21, URZ ;  /* 0x0000002112077890 */ /* 0x002fcc000fffe1ff */
[----:B0-----:R-:W-:-:S05]  /*00b0*/  IMAD R0, R0, UR7, R5 ;  /* 0x0000000700007c24 */ /* 0x001fca000f8e0205 */
[----:B------:R-:W-:Y:S01]  /*00c0*/  IADD3 R7, PT, PT, R0, -UR18, RZ ;  /* 0x8000001200077c10 */ /* 0x000fe2000fffe0ff */
[----:B---3--:R-:W-:-:S03]  /*00d0*/  IMAD R15, R15, UR7, R6 ;  /* 0x000000070f0f7c24 */ /* 0x008fc6000f8e0206 */
[----:B------:R-:W-:Y:S01]  /*00e0*/  IADD3 R3, PT, PT, R7, 0x1, RZ ;  /* 0x0000000107037810 */ /* 0x000fe20007ffe0ff */
[----:B------:R-:W-:-:S03]  /*00f0*/  VIADD R2, R15, -UR18 ;  /* 0x800000120f027c36 */ /* 0x000fc60008000000 */
[----:B--2---:R-:W-:Y:S01]  /*0100*/  ISETP.GE.AND P0, PT, R3, UR4, PT ;  /* 0x0000000403007c0c */ /* 0x004fe2000bf06270 */
[----:B------:R-:W-:-:S03]  /*0110*/  VIADD R4, R2, 0x1 ;  /* 0x0000000102047836 */ /* 0x000fc60000000000 */
[----:B------:R-:W-:Y:S02]  /*0120*/  ISETP.GT.AND P0, PT, R7, -0x2, !P0 ;  /* 0xfffffffe0700780c */ /* 0x000fe40004704270 */
[----:B------:R-:W-:-:S04]  /*0130*/  ISETP.GE.AND P1, PT, R4, UR4, PT ;  /* 0x0000000404007c0c */ /* 0x000fc8000bf26270 */
[----:B------:R-:W-:-:S04]  /*0140*/  ISETP.GT.AND P1, PT, R2, -0x2, !P1 ;  /* 0xfffffffe0200780c */ /* 0x000fc80004f24270 */
[----:B------:R-:W-:-:S13]  /*0150*/  PLOP3.LUT P0, PT, P1, P0, PT, 0x80, 0x8 ;  /* 0x000000000008781c */ /* 0x000fda0000f01070 */
[----:B------:R-:W0:Y:S01]  /*0160*/  @P0 LDC.64 R8, c[0x0][0x380] ;  /* 0x0000e000ff080b82 */ /* 0x000e220000000a00 */
[----:B------:R-:W-:Y:S01]  /*0170*/  @P0 IMAD R3, R3, UR4, RZ ;  /* 0x0000000403030c24 */ /* 0x000fe2000f8e02ff */
[----:B------:R-:W-:-:S04]  /*0180*/  @P0 SHF.R.S32.HI R4, RZ, 0x1f, R2 ;  /* 0x0000001fff040819 */ /* 0x000fc80000011402 */
[----:B------:R-:W-:-:S04]  /*0190*/  @P0 IADD3 R7, P1, PT, R2, R3, RZ ;  /* 0x0000000302070210 */ /* 0x000fc80007f3e0ff */
[----:B------:R-:W-:Y:S02]  /*01a0*/  @P0 LEA.HI.X.SX32 R4, R3, R4, 0x1, P1 ;  /* 0x0000000403040211 */ /* 0x000fe400008f0eff */
[----:B0-----:R-:W-:-:S04]  /*01b0*/  @P0 LEA R2, P1, R7, R8, 0x2 ;  /* 0x0000000807020211 */ /* 0x001fc800078210ff */
[----:B------:R-:W-:-:S05]  /*01c0*/  @P0 LEA.HI.X R3, R7, R9, R4, 0x2, P1 ;  /* 0x0000000907030211 */ /* 0x000fca00008f1404 */
[----:B----4-:R-:W2:Y:S01]  /*01d0*/  @P0 LDG.E R2, desc[UR16][R2.64+0x4] ;  /* 0x0000041002020981 */ /* 0x010ea2000c1e1900 */
[----:B------:R-:W-:Y:S01]  /*01e0*/  UMOV UR4, 0x400 ;  /* 0x0000040000047882 */ /* 0x000fe20000000000 */
[----:B------:R-:W-:Y:S01]  /*01f0*/  VIMNMX R7, PT, PT, R0, R15, !PT ;  /* 0x0000000f00077248 */ /* 0x000fe20007fe0100 */
[----:B-----5:R-:W-:Y:S02]  /*0200*/  ULEA UR4, UR5, UR4, 0x18 ;  /* 0x0000000405047291 */ /* 0x020fe4000f8ec0ff */
[----:B------:R-:W-:-:S04]  /*0210*/  UIADD3 UR5, UPT, UPT, -UR18, UR6, URZ ;  /* 0x0000000612057290 */ /* 0x000fc8000fffe1ff */
[----:B------:R-:W-:Y:S02]  /*0220*/  LEA R4, R6, UR4, 0x7 ;  /* 0x0000000406047c11 */ /* 0x000fe4000f8e38ff */
[C---:B------:R-:W-:Y:S02]  /*0230*/  VIMNMX.U32 R6, PT, PT, R5.reuse, R6, !PT ;  /* 0x0000000605067248 */ /* 0x040fe40007fe0000 */
[----:B------:R-:W-:Y:S02]  /*0240*/  LEA R5, R5, R4, 0x2 ;  /* 0x0000000405057211 */ /* 0x000fe400078e10ff */
[----:B------:R-:W-:-:S04]  /*0250*/  ISETP.GT.AND P1, PT, R7, UR5, PT ;  /* 0x0000000507007c0c */ /* 0x000fc8000bf24270 */
[----:B------:R-:W-:Y:S01]  /*0260*/  ISETP.GE.U32.OR P1, PT, R6, UR7, P1 ;  /* 0x0000000706007c0c */ /* 0x000fe20008f26470 */
[----:B--2---:R0:W-:Y:S04]  /*0270*/  @P0 STS [R5], R2 ;  /* 0x0000000205000388 */ /* 0x0041e80000000800 */
[----:B------:R0:W-:Y:S01]  /*0280*/  @!P0 STS [R5], RZ ;  /* 0x000000ff05008388 */ /* 0x0001e20000000800 */
[----:B------:R-:W-:Y:S07]  /*0290*/  BAR.SYNC.DEFER_BLOCKING 0x0 ;  /* 0x0000000000007b1d */ /* 0x000fee0000010000 */
[----:B------:R-:W-:Y:S05]  /*02a0*/  @P1 EXIT ;  /* 0x000000000000194d */ /* 0x000fea0003800000 */
[----:B------:R-:W-:Y:S01]  /*02b0*/  UISETP.GE.AND UP0, UPT, UR18, 0x1, UPT ;  /* 0x000000011200788c */ /* 0x000fe2000bf06270 */
[----:B------:R-:W-:-:S08]  /*02c0*/  IMAD.MOV.U32 R21, RZ, RZ, RZ ;  /* 0x000000ffff157224 */ /* 0x000fd000078e00ff */
[----:B------:R-:W-:Y:S05]  /*02d0*/  BRA.U !UP0, `(.L_x_0) ;  /* 0x0000001108a87547 */ /* 0x000fea000b800000 */
[----:B------:R-:W-:Y:S01]  /*02e0*/  HFMA2 R21, -RZ, RZ, 0, 0 ;  /* 0x00000000ff157431 */ /* 0x000fe200000001ff */
[----:B------:R-:W-:Y:S02]  /*02f0*/  ULOP3.LUT UR6, UR18, 0x7ffffff0, URZ, 0xc0, !UPT ;  /* 0x7ffffff012067892 */ /* 0x000fe4000f8ec0ff */
[----:B------:R-:W-:Y:S01]  /*0300*/  ULOP3.LUT UR20, UR18, 0x3, URZ, 0xc0, !UPT ;  /* 0x0000000312147892 */ /* 0x000fe2000f8ec0ff */
[----:B------:R-:W-:-:S11]  /*0310*/  UMOV UR4, URZ ;  /* 0x000000ff00047c82 */ /* 0x000fd60008000000 */
.L_x_6:
[----:B------:R-:W1:Y:S02]  /*0320*/  LDCU UR19, c[0x0][0x3ac] ;  /* 0x00007580ff1377ac */ /* 0x000e640008000800 */
[----:B-1----:R-:W-:-:S04]  /*0330*/  UIADD3 UR5, UPT, UPT, UR19, -0x1, URZ ;  /* 0xffffffff13057890 */ /* 0x002fc8000fffe0ff */
[----:B------:R-:W-:-:S03]  /*0340*/  UISETP.GE.U32.AND UP0, UPT, UR5, 0xf, UPT ;  /* 0x0000000f0500788c */ /* 0x000fc6000bf06070 */
[----:B------:R-:W-:-:S06]  /*0350*/  UMOV UR5, URZ ;  /* 0x000000ff00057c82 */ /* 0x000fcc0008000000 */
[----:B------:R-:W-:Y:S05]  /*0360*/  BRA.U !UP0, `(.L_x_1) ;  /* 0x0000000908407547 */ /* 0x000fea000b800000 */
[----:B0-----:R-:W0:Y:S01]  /*0370*/  S2R R2, SR_TID.Y ;  /* 0x0000000000027919 */ /* 0x001e220000002200 */
[----:B------:R-:W1:Y:S01]  /*0380*/  S2UR UR7, SR_CgaCtaId ;  /* 0x00000000000779c3 */ /* 0x000e620000008800 */
[----:B------:R-:W-:Y:S01]  /*0390*/  UMOV UR5, 0x400 ;  /* 0x0000040000057882 */ /* 0x000fe20000000000 */
[----:B------:R-:W-:Y:S01]  /*03a0*/  UIADD3 UR10, UPT, UPT, UR4, UR19, URZ ;  /* 0x00000013040a7290 */ /* 0x000fe2000fffe0ff */
[----:B------:R-:W2:Y:S01]  /*03b0*/  S2R R3, SR_TID.X ;  /* 0x0000000000037919 */ /* 0x000ea20000002100 */
[----:B------:R-:W-:Y:S02]  /*03c0*/  ULEA UR11, UR19, UR4, 0x1 ;  /* 0x00000004130b7291 */ /* 0x000fe4000f8e08ff */
[----:B------:R-:W-:Y:S02]  /*03d0*/  UIMAD UR12, UR19, 0x3, UR4 ;  /* 0x00000003130c78a4 */ /* 0x000fe4000f8e0204 */
[----:B------:R-:W-:Y:S02]  /*03e0*/  ULEA UR13, UR19, UR4, 0x2 ;  /* 0x00000004130d7291 */ /* 0x000fe4000f8e10ff */
[----:B------:R-:W-:-:S02]  /*03f0*/  UIMAD UR14, UR19, 0x5, UR4 ;  /* 0x00000005130e78a4 */ /* 0x000fc4000f8e0204 */
[----:B------:R-:W-:Y:S02]  /*0400*/  UIMAD UR15, UR19, 0x6, UR4 ;  /* 0x00000006130f78a4 */ /* 0x000fe4000f8e0204 */
[----:B------:R-:W-:Y:S02]  /*0410*/  UIMAD UR21, UR19, 0x7, UR4 ;  /* 0x00000007131578a4 */ /* 0x000fe4000f8e0204 */
[----:B------:R-:W-:Y:S02]  /*0420*/  ULEA UR22, UR19, UR4, 0x3 ;  /* 0x0000000413167291 */ /* 0x000fe4000f8e18ff */
[----:B------:R-:W-:Y:S02]  /*0430*/  UIMAD UR23, UR19, 0x9, UR4 ;  /* 0x00000009131778a4 */ /* 0x000fe4000f8e0204 */
[----:B------:R-:W-:Y:S02]  /*0440*/  UIMAD UR24, UR19, 0xa, UR4 ;  /* 0x0000000a131878a4 */ /* 0x000fe4000f8e0204 */
[----:B------:R-:W-:-:S02]  /*0450*/  UIMAD UR25, UR19, 0xb, UR4 ;  /* 0x0000000b131978a4 */ /* 0x000fc4000f8e0204 */
[----:B-1----:R-:W-:Y:S02]  /*0460*/  ULEA UR5, UR7, UR5, 0x18 ;  /* 0x0000000507057291 */ /* 0x002fe4000f8ec0ff */
[----:B------:R-:W-:Y:S02]  /*0470*/  UIMAD UR26, UR19, 0xc, UR4 ;  /* 0x0000000c131a78a4 */ /* 0x000fe4000f8e0204 */
[----:B------:R-:W-:Y:S01]  /*0480*/  UIMAD UR27, UR19, 0xd, UR4 ;  /* 0x0000000d131b78a4 */ /* 0x000fe2000f8e0204 */
[----:B------:R-:W1:Y:S01]  /*0490*/  LDCU.64 UR8, c[0x0][0x390] ;  /* 0x00007200ff0877ac */ /* 0x000e620008000a00 */
[----:B0-----:R-:W-:Y:S01]  /*04a0*/  VIADD R2, R2, UR4 ;  /* 0x0000000402027c36 */ /* 0x001fe20008000000 */
[----:B------:R-:W-:Y:S01]  /*04b0*/  UIMAD UR7, UR19, 0xe, UR4 ;  /* 0x0000000e130778a4 */ /* 0x000fe2000f8e0204 */
[----:B--2---:R-:W-:Y:S01]  /*04c0*/  LEA R3, R3, UR5, 0x2 ;  /* 0x0000000503037c11 */ /* 0x004fe2000f8e10ff */
[----:B------:R-:W-:Y:S02]  /*04d0*/  UIMAD UR28, UR19, 0xf, UR4 ;  /* 0x0000000f131c78a4 */ /* 0x000fe4000f8e0204 */
[----:B------:R-:W-:Y:S01]  /*04e0*/  UIADD3 UR29, UPT, UPT, -UR6, URZ, URZ ;  /* 0x000000ff061d7290 */ /* 0x000fe2000fffe1ff */
[----:B------:R-:W-:Y:S01]  /*04f0*/  LEA R2, R2, R3, 0x7 ;  /* 0x0000000302027211 */ /* 0x000fe200078e38ff */
[----:B------:R-:W-:-:S04]  /*0500*/  UMOV UR5, UR4 ;  /* 0x0000000400057c82 */ /* 0x000fc80008000000 */
[----:B------:R-:W-:-:S07]  /*0510*/  VIADD R14, R2, 0x20 ;  /* 0x00000020020e7836 */ /* 0x000fce0000000000 */
.L_x_2:
[----:B-1----:R-:W-:Y:S01]  /*0520*/  UIMAD.WIDE.U32 UR30, UR5, 0x4, UR8 ;  /* 0x00000004051e78a5 */ /* 0x002fe2000f8e0008 */
[----:B------:R-:W-:Y:S01]  /*0530*/  LDS R29, [R14+-0x18] ;  /* 0xffffe8000e1d7984 */ /* 0x000fe20000000800 */
[----:B------:R-:W-:-:S03]  /*0540*/  UIMAD.WIDE.U32 UR32, UR15, 0x4, UR8 ;  /* 0x000000040f2078a5 */ /* 0x000fc6000f8e0008 */
[----:B------:R-:W-:Y:S01]  /*0550*/  LDS R27, [R14+-0x14] ;  /* 0xffffec000e1b7984 */ /* 0x000fe20000000800 */
[----:B------:R-:W-:Y:S01]  /*0560*/  MOV R2, UR30 ;  /* 0x0000001e00027c02 */ /* 0x000fe20008000f00 */
[----:B------:R-:W-:Y:S01]  /*0570*/  IMAD.U32 R3, RZ, RZ, UR31 ;  /* 0x0000001fff037e24 */ /* 0x000fe2000f8e00ff */
[----:B------:R-:W-:Y:S01]  /*0580*/  UIMAD.WIDE.U32 UR30, UR10, 0x4, UR8 ;  /* 0x000000040a1e78a5 */ /* 0x000fe2000f8e0008 */
[----:B------:R-:W-:Y:S04]  /*0590*/  LDS R28, [R14+-0x10] ;  /* 0xfffff0000e1c7984 */ /* 0x000fe80000000800 */
[----:B------:R0:W2:Y:S01]  /*05a0*/  LDG.E R24, desc[UR16][R2.64] ;  /* 0x0000001002187981 */ /* 0x0000a2000c1e1900 */
[----:B------:R-:W-:Y:S01]  /*05b0*/  MOV R18, UR30 ;  /* 0x0000001e00127c02 */ /* 0x000fe20008000f00 */
[----:B------:R-:W-:Y:S01]  /*05c0*/  IMAD.U32 R19, RZ, RZ, UR31 ;  /* 0x0000001fff137e24 */ /* 0x000fe2000f8e00ff */
[----:B------:R-:W-:-:S04]  /*05d0*/  UIMAD.WIDE.U32 UR30, UR11, 0x4, UR8 ;  /* 0x000000040b1e78a5 */ /* 0x000fc8000f8e0008 */
[----:B------:R-:W3:Y:S02]  /*05e0*/  LDG.E R18, desc[UR16][R18.64] ;  /* 0x0000001012127981 */ /* 0x000ee4000c1e1900 */
[----:B------:R-:W-:Y:S01]  /*05f0*/  MOV R4, UR30 ;  /* 0x0000001e00047c02 */ /* 0x000fe20008000f00 */
[----:B------:R-:W-:Y:S01]  /*0600*/  IMAD.U32 R5, RZ, RZ, UR31 ;  /* 0x0000001fff057e24 */ /* 0x000fe2000f8e00ff */
[----:B------:R-:W-:-:S04]  /*0610*/  UIMAD.WIDE.U32 UR30, UR12, 0x4, UR8 ;  /* 0x000000040c1e78a5 */ /* 0x000fc8000f8e0008 */
[----:B------:R1:W4:Y:S02]  /*0620*/  LDG.E R17, desc[UR16][R4.64] ;  /* 0x0000001004117981 */ /* 0x000324000c1e1900 */
[----:B------:R-:W-:Y:S01]  /*0630*/  MOV R6, UR30 ;  /* 0x0000001e00067c02 */ /* 0x000fe20008000f00 */
[----:B------:R-:W-:Y:S01]  /*0640*/  IMAD.U32 R7, RZ, RZ, UR31 ;  /* 0x0000001fff077e24 */ /* 0x000fe2000f8e00ff */
[----:B------:R-:W-:-:S04]  /*0650*/  UIMAD.WIDE.U32 UR30, UR13, 0x4, UR8 ;  /* 0x000000040d1e78a5 */ /* 0x000fc8000f8e0008 */
[----:B------:R-:W5:Y:S02]  /*0660*/  LDG.E R25, desc[UR16][R6.64] ;  /* 0x0000001006197981 */ /* 0x000f64000c1e1900 */
[----:B------:R-:W-:Y:S01]  /*0670*/  MOV R10, UR30 ;  /* 0x0000001e000a7c02 */ /* 0x000fe20008000f00 */
[----:B------:R-:W-:Y:S01]  /*0680*/  IMAD.U32 R11, RZ, RZ, UR31 ;  /* 0x0000001fff0b7e24 */ /* 0x000fe2000f8e00ff */
[----:B------:R-:W-:-:S04]  /*0690*/  UIMAD.WIDE.U32 UR30, UR14, 0x4, UR8 ;  /* 0x000000040e1e78a5 */ /* 0x000fc8000f8e0008 */
[----:B------:R1:W5:Y:S02]  /*06a0*/  LDG.E R23, desc[UR16][R10.64] ;  /* 0x000000100a177981 */ /* 0x000364000c1e1900 */
[----:B0-----:R-:W-:Y:S01]  /*06b0*/  MOV R2, UR30 ;  /* 0x0000001e00027c02 */ /* 0x001fe20008000f00 */
[----:B------:R-:W-:Y:S01]  /*06c0*/  IMAD.U32 R3, RZ, RZ, UR31 ;  /* 0x0000001fff037e24 */ /* 0x000fe2000f8e00ff */
[----:B------:R-:W-:Y:S01]  /*06d0*/  UIMAD.WIDE.U32 UR30, UR21, 0x4, UR8 ;  /* 0x00000004151e78a5 */ /* 0x000fe2000f8e0008 */
[----:B-1----:R-:W-:Y:S01]  /*06e0*/  MOV R4, UR32 ;  /* 0x0000002000047c02 */ /* 0x002fe20008000f00 */
[----:B------:R-:W-:Y:S02]  /*06f0*/  IMAD.U32 R5, RZ, RZ, UR33 ;  /* 0x00000021ff057e24 */ /* 0x000fe4000f8e00ff */
[----:B------:R0:W5:Y:S01]  /*0700*/  LDG.E R19, desc[UR16][R2.64] ;  /* 0x0000001002137981 */ /* 0x000162000c1e1900 */
[----:B------:R-:W-:Y:S01]  /*0710*/  UIMAD.WIDE.U32 UR32, UR22, 0x4, UR8 ;  /* 0x00000004162078a5 */ /* 0x000fe2000f8e0008 */
[----:B------:R-:W-:Y:S01]  /*0720*/  MOV R12, UR30 ;  /* 0x0000001e000c7c02 */ /* 0x000fe20008000f00 */
[----:B------:R-:W-:Y:S01]  /*0730*/  IMAD.U32 R13, RZ, RZ, UR31 ;  /* 0x0000001fff0d7e24 */ /* 0x000fe2000f8e00ff */
[----:B------:R1:W5:Y:S01]  /*0740*/  LDG.E R16, desc[UR16][R4.64] ;  /* 0x0000001004107981 */ /* 0x000362000c1e1900 */
[----:B------:R-:W-:-:S02]  /*0750*/  UIMAD.WIDE.U32 UR30, UR23, 0x4, UR8 ;  /* 0x00000004171e78a5 */ /* 0x000fc4000f8e0008 */
[----:B------:R-:W-:Y:S01]  /*0760*/  MOV R8, UR32 ;  /* 0x0000002000087c02 */ /* 0x000fe20008000f00 */
[----:B------:R-:W-:Y:S01]  /*0770*/  IMAD.U32 R9, RZ, RZ, UR33 ;  /* 0x00000021ff097e24 */ /* 0x000fe2000f8e00ff */
[----:B------:R-:W5:Y:S01]  /*0780*/  LDG.E R22, desc[UR16][R12.64] ;  /* 0x000000100c167981 */ /* 0x000f62000c1e1900 */
[----:B------:R-:W-:Y:S01]  /*0790*/  UIMAD.WIDE.U32 UR32, UR24, 0x4, UR8 ;  /* 0x00000004182078a5 */ /* 0x000fe2000f8e0008 */
[----:B------:R-:W-:Y:S01]  /*07a0*/  MOV R10, UR30 ;  /* 0x0000001e000a7c02 */ /* 0x000fe20008000f00 */
[----:B------:R-:W-:Y:S01]  /*07b0*/  IMAD.U32 R11, RZ, RZ, UR31 ;  /* 0x0000001fff0b7e24 */ /* 0x000fe2000f8e00ff */
[----:B------:R1:W5:Y:S01]  /*07c0*/  LDG.E R20, desc[UR16][R8.64] ;  /* 0x0000001008147981 */ /* 0x000362000c1e1900 */
[----:B------:R-:W-:Y:S02]  /*07d0*/  UIMAD.WIDE.U32 UR30, UR25, 0x4, UR8 ;  /* 0x00000004191e78a5 */ /* 0x000fe4000f8e0008 */
[----:B0-----:R-:W-:Y:S01]  /*07e0*/  MOV R2, UR32 ;  /* 0x0000002000027c02 */ /* 0x001fe20008000f00 */
[----:B------:R0:W5:Y:S01]  /*07f0*/  LDG.E R26, desc[UR16][R10.64] ;  /* 0x000000100a1a7981 */ /* 0x000162000c1e1900 */
[----:B------:R-:W-:Y:S01]  /*0800*/  MOV R3, UR33 ;  /* 0x0000002100037c02 */ /* 0x000fe20008000f00 */
[----:B------:R-:W-:Y:S01]  /*0810*/  UIMAD.WIDE.U32 UR32, UR26, 0x4, UR8 ;  /* 0x000000041a2078a5 */ /* 0x000fe2000f8e0008 */
[----:B-1----:R-:W-:Y:S01]  /*0820*/  IMAD.U32 R4, RZ, RZ, UR30 ;  /* 0x0000001eff047e24 */ /* 0x002fe2000f8e00ff */
[----:B------:R-:W-:Y:S01]  /*0830*/  MOV R5, UR31 ;  /* 0x0000001f00057c02 */ /* 0x000fe20008000f00 */
[----:B------:R-:W-:Y:S01]  /*0840*/  UIMAD.WIDE.U32 UR30, UR27, 0x4, UR8 ;  /* 0x000000041b1e78a5 */ /* 0x000fe2000f8e0008 */
[----:B------:R1:W5:Y:S02]  /*0850*/  LDG.E R2, desc[UR16][R2.64] ;  /* 0x0000001002027981 */ /* 0x000364000c1e1900 */
[----:B------:R-:W-:Y:S01]  /*0860*/  MOV R6, UR32 ;  /* 0x0000002000067c02 */ /* 0x000fe20008000f00 */
[----:B------:R-:W-:Y:S01]  /*0870*/  IMAD.U32 R7, RZ, RZ, UR33 ;  /* 0x00000021ff077e24 */ /* 0x000fe2000f8e00ff */
[----:B------:R1:W5:Y:S01]  /*0880*/  LDG.E R4, desc[UR16][R4.64] ;  /* 0x0000001004047981 */ /* 0x000362000c1e1900 */
[----:B------:R-:W-:Y:S01]  /*0890*/  UIMAD.WIDE.U32 UR32, UR7, 0x4, UR8 ;  /* 0x00000004072078a5 */ /* 0x000fe2000f8e0008 */
[----:B------:R-:W-:-:S02]  /*08a0*/  MOV R8, UR30 ;  /* 0x0000001e00087c02 */ /* 0x000fc40008000f00 */
[----:B------:R-:W-:Y:S01]  /*08b0*/  MOV R9, UR31 ;  /* 0x0000001f00097c02 */ /* 0x000fe20008000f00 */
[----:B------:R1:W5:Y:S01]  /*08c0*/  LDG.E R6, desc[UR16][R6.64] ;  /* 0x0000001006067981 */ /* 0x000362000c1e1900 */
[----:B------:R-:W-:Y:S01]  /*08d0*/  UIMAD.WIDE.U32 UR30, UR28, 0x4, UR8 ;  /* 0x000000041c1e78a5 */ /* 0x000fe2000f8e0008 */
[----:B0-----:R-:W-:Y:S01]  /*08e0*/  IMAD.U32 R10, RZ, RZ, UR32 ;  /* 0x00000020ff0a7e24 */ /* 0x001fe2000f8e00ff */
[----:B------:R-:W-:Y:S01]  /*08f0*/  MOV R11, UR33 ;  /* 0x00000021000b7c02 */ /* 0x000fe20008000f00 */
[----:B------:R0:W5:Y:S03]  /*0900*/  LDG.E R8, desc[UR16][R8.64] ;  /* 0x0000001008087981 */ /* 0x000166000c1e1900 */
[----:B------:R-:W-:Y:S01]  /*0910*/  MOV R12, UR30 ;  /* 0x0000001e000c7c02 */ /* 0x000fe20008000f00 */
[----:B------:R-:W-:Y:S01]  /*0920*/  IMAD.U32 R13, RZ, RZ, UR31 ;  /* 0x0000001fff0d7e24 */ /* 0x000fe2000f8e00ff */
[----:B------:R0:W5:Y:S04]  /*0930*/  LDG.E R10, desc[UR16][R10.64] ;  /* 0x000000100a0a7981 */ /* 0x000168000c1e1900 */
[----:B------:R0:W5:Y:S04]  /*0940*/  LDG.E R12, desc[UR16][R12.64] ;  /* 0x000000100c0c7981 */ /* 0x000168000c1e1900 */
[----:B-1----:R-:W2:Y:S04]  /*0950*/  LDS R3, [R14+-0x20] ;  /* 0xffffe0000e037984 */ /* 0x002ea80000000800 */
[----:B------:R-:W3:Y:S04]  /*0960*/  LDS R5, [R14+-0x1c] ;  /* 0xffffe4000e057984 */ /* 0x000ee80000000800 */
[----:B------:R-:W-:Y:S04]  /*0970*/  LDS R7, [R14+-0x4] ;  /* 0xfffffc000e077984 */ /* 0x000fe80000000800 */
[----:B0-----:R-:W-:Y:S04]  /*0980*/  LDS R9, [R14+0x4] ;  /* 0x000004000e097984 */ /* 0x001fe80000000800 */
[----:B------:R-:W-:Y:S04]  /*0990*/  LDS R11, [R14+0x8] ;  /* 0x000008000e0b7984 */ /* 0x000fe80000000800 */
[----:B------:R-:W-:Y:S01]  /*09a0*/  LDS R13, [R14+0x10] ;  /* 0x000010000e0d7984 */ /* 0x000fe20000000800 */
[----:B------:R-:W-:-:S04]  /*09b0*/  UIADD3 UR29, UPT, UPT, UR29, 0x10, URZ ;  /* 0x000000101d1d7890 */ /* 0x000fc8000fffe0ff */
[----:B------:R-:W-:Y:S02]  /*09c0*/  UISETP.NE.AND UP0, UPT, UR29, URZ, UPT ;  /* 0x000000ff1d00728c */ /* 0x000fe4000bf05270 */
[----:B------:R-:W-:Y:S02]  /*09d0*/  ULEA UR10, UR19, UR10, 0x4 ;  /* 0x0000000a130a7291 */ /* 0x000fe4000f8e20ff */
[----:B------:R-:W-:Y:S02]  /*09e0*/  ULEA UR11, UR19, UR11, 0x4 ;  /* 0x0000000b130b7291 */ /* 0x000fe4000f8e20ff */
[----:B------:R-:W-:Y:S02]  /*09f0*/  ULEA UR12, UR19, UR12, 0x4 ;  /* 0x0000000c130c7291 */ /* 0x000fe4000f8e20ff */
[----:B------:R-:W-:Y:S02]  /*0a00*/  ULEA UR13, UR19, UR13, 0x4 ;  /* 0x0000000d130d7291 */ /* 0x000fe4000f8e20ff */
[----:B------:R-:W-:-:S02]  /*0a10*/  ULEA UR14, UR19, UR14, 0x4 ;  /* 0x0000000e130e7291 */ /* 0x000fc4000f8e20ff */
[----:B------:R-:W-:Y:S02]  /*0a20*/  ULEA UR15, UR19, UR15, 0x4 ;  /* 0x0000000f130f7291 */ /* 0x000fe4000f8e20ff */
        /* <DEDUP_REMOVED lines=9> */
[----:B------:R-:W-:Y:S01]  /*0ac0*/  ULEA UR5, UR19, UR5, 0x4 ;  /* 0x0000000513057291 */ /* 0x000fe2000f8e20ff */
[----:B--2---:R-:W-:Y:S02]  /*0ad0*/  FFMA R21, R3, R24, R21 ;  /* 0x0000001803157223 */ /* 0x004fe40000000015 */
[----:B------:R-:W0:Y:S04]  /*0ae0*/  LDS R24, [R14+-0xc] ;  /* 0xfffff4000e187984 */ /* 0x000e280000000800 */
[----:B------:R-:W1:Y:S01]  /*0af0*/  LDS R3, [R14+-0x8] ;  /* 0xfffff8000e037984 */ /* 0x000e620000000800 */
[----:B---3--:R-:W-:-:S03]  /*0b00*/  FFMA R18, R5, R18, R21 ;  /* 0x0000001205127223 */ /* 0x008fc60000000015 */
[----:B------:R-:W2:Y:S04]  /*0b10*/  LDS R5, [R14] ;  /* 0x000000000e057984 */ /* 0x000ea80000000800 */
[----:B------:R-:W-:Y:S01]  /*0b20*/  LDS R21, [R14+0x18] ;  /* 0x000018000e157984 */ /* 0x000fe20000000800 */
[----:B----4-:R-:W-:-:S03]  /*0b30*/  FFMA R18, R29, R17, R18 ;  /* 0x000000111d127223 */ /* 0x010fc60000000012 */
[----:B------:R-:W3:Y:S01]  /*0b40*/  LDS R17, [R14+0xc] ;  /* 0x00000c000e117984 */ /* 0x000ee20000000800 */
[----:B-----5:R-:W-:-:S04]  /*0b50*/  FFMA R25, R27, R25, R18 ;  /* 0x000000191b197223 */ /* 0x020fc80000000012 */
[----:B------:R-:W-:Y:S02]  /*0b60*/  FFMA R25, R28, R23, R25 ;  /* 0x000000171c197223 */ /* 0x000fe40000000019 */
[----:B------:R-:W4:Y:S02]  /*0b70*/  LDS R23, [R14+0x14] ;  /* 0x000014000e177984 */ /* 0x000f240000000800 */
[----:B0-----:R-:W-:Y:S02]  /*0b80*/  FFMA R24, R24, R19, R25 ;  /* 0x0000001318187223 */ /* 0x001fe40000000019 */
[----:B------:R0:W5:Y:S02]  /*0b90*/  LDS R19, [R14+0x1c] ;  /* 0x00001c000e137984 */ /* 0x0001640000000800 */
[----:B-1----:R-:W-:-:S04]  /*0ba0*/  FFMA R16, R3, R16, R24 ;  /* 0x0000001003107223 */ /* 0x002fc80000000018 */
[----:B------:R-:W-:-:S04]  /*0bb0*/  FFMA R16, R7, R22, R16 ;  /* 0x0000001607107223 */ /* 0x000fc80000000010 */
[----:B--2---:R-:W-:-:S04]  /*0bc0*/  FFMA R16, R5, R20, R16 ;  /* 0x0000001405107223 */ /* 0x004fc80000000010 */
[----:B------:R-:W-:-:S04]  /*0bd0*/  FFMA R16, R9, R26, R16 ;  /* 0x0000001a09107223 */ /* 0x000fc80000000010 */
[----:B------:R-:W-:-:S04]  /*0be0*/  FFMA R2, R11, R2, R16 ;  /* 0x000000020b027223 */ /* 0x000fc80000000010 */
[----:B---3--:R-:W-:-:S04]  /*0bf0*/  FFMA R2, R17, R4, R2 ;  /* 0x0000000411027223 */ /* 0x008fc80000000002 */
[----:B------:R-:W-:-:S04]  /*0c00*/  FFMA R2, R13, R6, R2 ;  /* 0x000000060d027223 */ /* 0x000fc80000000002 */
[----:B----4-:R-:W-:Y:S01]  /*0c10*/  FFMA R2, R23, R8, R2 ;  /* 0x0000000817027223 */ /* 0x010fe20000000002 */
[----:B0-----:R-:W-:-:S03]  /*0c20*/  IADD3 R14, PT, PT, R14, 0x40, RZ ;  /* 0x000000400e0e7810 */ /* 0x001fc60007ffe0ff */
[----:B------:R-:W-:-:S04]  /*0c30*/  FFMA R2, R21, R10, R2 ;  /* 0x0000000a15027223 */ /* 0x000fc80000000002 */
[----:B-----5:R-:W-:Y:S01]  /*0c40*/  FFMA R21, R19, R12, R2 ;  /* 0x0000000c13157223 */ /* 0x020fe20000000002 */
[----:B------:R-:W-:Y:S06]  /*0c50*/  BRA.U UP0, `(.L_x_2) ;  /* 0xfffffff900307547 */ /* 0x000fec000b83ffff */
[----:B------:R-:W-:-:S05]  /*0c60*/  UMOV UR5, UR6 ;  /* 0x0000000600057c82 */ /* 0x000fca0008000000 */
.L_x_1:
[----:B------:R-:W1:Y:S02]  /*0c70*/  LDCU UR10, c[0x0][0x3ac] ;  /* 0x00007580ff0a77ac */ /* 0x000e640008000800 */
[----:B-1----:R-:W-:-:S04]  /*0c80*/  ULOP3.LUT UR7, UR10, 0xf, URZ, 0xc0, !UPT ;  /* 0x0000000f0a077892 */ /* 0x002fc8000f8ec0ff */
[----:B------:R-:W-:-:S09]  /*0c90*/  UISETP.NE.AND UP0, UPT, UR7, URZ, UPT ;  /* 0x000000ff0700728c */ /* 0x000fd2000bf05270 */
[----:B------:R-:W-:Y:S05]  /*0ca0*/  BRA.U !UP0, `(.L_x_3) ;  /* 0x0000000908287547 */ /* 0x000fea000b800000 */
[----:B0-----:R-:W0:Y:S01]  /*0cb0*/  S2R R2, SR_TID.Y ;  /* 0x0000000000027919 */ /* 0x001e220000002200 */
[----:B------:R-:W1:Y:S01]  /*0cc0*/  S2UR UR9, SR_CgaCtaId ;  /* 0x00000000000979c3 */ /* 0x000e620000008800 */
[----:B------:R-:W-:Y:S01]  /*0cd0*/  UIADD3 UR7, UPT, UPT, UR7, -0x1, URZ ;  /* 0xffffffff07077890 */ /* 0x000fe2000fffe0ff */
[----:B------:R-:W2:Y:S01]  /*0ce0*/  S2R R3, SR_TID.X ;  /* 0x0000000000037919 */ /* 0x000ea20000002100 */
[----:B------:R-:W-:Y:S02]  /*0cf0*/  UMOV UR8, 0x400 ;  /* 0x0000040000087882 */ /* 0x000fe40000000000 */
[----:B------:R-:W-:Y:S02]  /*0d00*/  UISETP.GE.U32.AND UP0, UPT, UR7, 0x7, UPT ;  /* 0x000000070700788c */ /* 0x000fe4000bf06070 */
[----:B------:R-:W-:-:S04]  /*0d10*/  ULOP3.LUT UR15, UR10, 0x7, URZ, 0xc0, !UPT ;  /* 0x000000070a0f7892 */ /* 0x000fc8000f8ec0ff */
[----:B------:R-:W-:Y:S02]  /*0d20*/  UISETP.NE.AND UP1, UPT, UR15, URZ, UPT ;  /* 0x000000ff0f00728c */ /* 0x000fe4000bf25270 */
[----:B-1----:R-:W-:Y:S01]  /*0d30*/  ULEA UR8, UR9, UR8, 0x18 ;  /* 0x0000000809087291 */ /* 0x002fe2000f8ec0ff */
[----:B0-----:R-:W-:-:S05]  /*0d40*/  IADD3 R2, PT, PT, R2, UR4, RZ ;  /* 0x0000000402027c10 */ /* 0x001fca000fffe0ff */
[----:B------:R-:W-:Y:S01]  /*0d50*/  LEA R2, R2, UR8, 0x7 ;  /* 0x0000000802027c11 */ /* 0x000fe2000f8e38ff */
[----:B--2---:R-:W-:Y:S06]  /*0d60*/  BRA.U !UP0, `(.L_x_4) ;  /* 0x0000000108f07547 */ /* 0x004fec000b800000 */
[----:B------:R-:W0:Y:S01]  /*0d70*/  LDCU.64 UR12, c[0x0][0x390] ;  /* 0x00007200ff0c77ac */ /* 0x000e220008000a00 */
[----:B------:R-:W-:-:S04]  /*0d80*/  UIMAD UR8, UR5, UR19, UR4 ;  /* 0x00000013050872a4 */ /* 0x000fc8000f8e0204 */
[----:B------:R-:W-:-:S04]  /*0d90*/  UIADD3 UR10, UPT, UPT, UR8, UR19, URZ ;  /* 0x00000013080a7290 */ /* 0x000fc8000fffe0ff */
[----:B------:R-:W-:-:S04]  /*0da0*/  UIADD3 UR7, UPT, UPT, UR10, UR19, URZ ;  /* 0x000000130a077290 */ /* 0x000fc8000fffe0ff */
[----:B------:R-:W-:Y:S02]  /*0db0*/  UIADD3 UR14, UPT, UPT, UR7, UR19, URZ ;  /* 0x00000013070e7290 */ /* 0x000fe4000fffe0ff */
[----:B0-----:R-:W-:Y:S02]  /*0dc0*/  UIMAD.WIDE.U32 UR8, UR8, 0x4, UR12 ;  /* 0x00000004080878a5 */ /* 0x001fe4000f8e000c */
[----:B------:R-:W-:-:S04]  /*0dd0*/  UIMAD.WIDE.U32 UR10, UR10, 0x4, UR12 ;  /* 0x000000040a0a78a5 */ /* 0x000fc8000f8e000c */
[----:B------:R-:W-:Y:S01]  /*0de0*/  IMAD.U32 R8, RZ, RZ, UR8 ;  /* 0x00000008ff087e24 */ /* 0x000fe2000f8e00ff */
[----:B------:R-:W-:Y:S01]  /*0df0*/  MOV R9, UR9 ;  /* 0x0000000900097c02 */ /* 0x000fe20008000f00 */
[----:B------:R-:W-:Y:S01]  /*0e00*/  UIMAD.WIDE.U32 UR8, UR7, 0x4, UR12 ;  /* 0x00000004070878a5 */ /* 0x000fe2000f8e000c */
[----:B------:R-:W-:Y:S01]  /*0e10*/  MOV R10, UR10 ;  /* 0x0000000a000a7c02 */ /* 0x000fe20008000f00 */
[----:B------:R-:W-:Y:S01]  /*0e20*/  IMAD.U32 R11, RZ, RZ, UR11 ;  /* 0x0000000bff0b7e24 */ /* 0x000fe2000f8e00ff */
[----:B------:R-:W-:Y:S01]  /*0e30*/  UIADD3 UR7, UPT, UPT, UR14, UR19, URZ ;  /* 0x000000130e077290 */ /* 0x000fe2000fffe0ff */
[----:B------:R-:W2:Y:S01]  /*0e40*/  LDG.E R4, desc[UR16][R8.64] ;  /* 0x0000001008047981 */ /* 0x000ea2000c1e1900 */
[----:B------:R-:W-:Y:S01]  /*0e50*/  UIMAD.WIDE.U32 UR10, UR14, 0x4, UR12 ;  /* 0x000000040e0a78a5 */ /* 0x000fe2000f8e000c */
[----:B------:R-:W-:Y:S02]  /*0e60*/  MOV R12, UR8 ;  /* 0x00000008000c7c02 */ /* 0x000fe40008000f00 */
[----:B------:R-:W-:Y:S01]  /*0e70*/  MOV R13, UR9 ;  /* 0x00000009000d7c02 */ /* 0x000fe20008000f00 */
[----:B------:R-:W3:Y:S01]  /*0e80*/  LDG.E R5, desc[UR16][R10.64] ;  /* 0x000000100a057981 */ /* 0x000ee2000c1e1900 */
[----:B------:R-:W-:Y:S01]  /*0e90*/  UIADD3 UR14, UPT, UPT, UR7, UR19, URZ ;  /* 0x00000013070e7290 */ /* 0x000fe2000fffe0ff */
[----:B------:R-:W-:Y:S01]  /*0ea0*/  IMAD.U32 R16, RZ, RZ, UR10 ;  /* 0x0000000aff107e24 */ /* 0x000fe2000f8e00ff */
[----:B------:R-:W-:Y:S01]  /*0eb0*/  UIMAD.WIDE.U32 UR8, UR7, 0x4, UR12 ;  /* 0x00000004070878a5 */ /* 0x000fe2000f8e000c */
[----:B------:R-:W-:Y:S01]  /*0ec0*/  MOV R17, UR11 ;  /* 0x0000000b00117c02 */ /* 0x000fe20008000f00 */
[----:B------:R0:W4:Y:S01]  /*0ed0*/  LDG.E R6, desc[UR16][R12.64] ;  /* 0x000000100c067981 */ /* 0x000122000c1e1900 */
[----:B------:R-:W-:-:S02]  /*0ee0*/  UIADD3 UR7, UPT, UPT, UR14, UR19, URZ ;  /* 0x000000130e077290 */ /* 0x000fc4000fffe0ff */
[----:B------:R-:W-:Y:S01]  /*0ef0*/  UIMAD.WIDE.U32 UR10, UR14, 0x4, UR12 ;  /* 0x000000040e0a78a5 */ /* 0x000fe2000f8e000c */
[----:B------:R-:W-:Y:S01]  /*0f00*/  MOV R18, UR8 ;  /* 0x0000000800127c02 */ /* 0x000fe20008000f00 */
[----:B------:R-:W-:Y:S01]  /*0f10*/  IMAD.U32 R19, RZ, RZ, UR9 ;  /* 0x00000009ff137e24 */ /* 0x000fe2000f8e00ff */
[----:B------:R1:W5:Y:S01]  /*0f20*/  LDG.E R7, desc[UR16][R16.64] ;  /* 0x0000001010077981 */ /* 0x000362000c1e1900 */
[----:B------:R-:W-:Y:S02]  /*0f30*/  UIMAD.WIDE.U32 UR22, UR7, 0x4, UR12 ;  /* 0x00000004071678a5 */ /* 0x000fe4000f8e000c */
[----:B------:R-:W-:Y:S01]  /*0f40*/  UIADD3 UR8, UPT, UPT, UR7, UR19, URZ ;  /* 0x0000001307087290 */ /* 0x000fe2000fffe0ff */
[----:B------:R-:W-:Y:S01]  /*0f50*/  MOV R22, UR10 ;  /* 0x0000000a00167c02 */ /* 0x000fe20008000f00 */
[----:B------:R1:W5:Y:S01]  /*0f60*/  LDG.E R8, desc[UR16][R18.64] ;  /* 0x0000001012087981 */ /* 0x000362000c1e1900 */
[----:B------:R-:W-:Y:S01]  /*0f70*/  MOV R23, UR11 ;  /* 0x0000000b00177c02 */ /* 0x000fe20008000f00 */
[----:B------:R-:W-:Y:S01]  /*0f80*/  UIMAD.WIDE.U32 UR8, UR8, 0x4, UR12 ;  /* 0x00000004080878a5 */ /* 0x000fe2000f8e000c */
[----:B------:R-:W-:Y:S01]  /*0f90*/  IMAD.U32 R24, RZ, RZ, UR22 ;  /* 0x00000016ff187e24 */ /* 0x000fe2000f8e00ff */
[----:B------:R-:W-:-:S02]  /*0fa0*/  MOV R25, UR23 ;  /* 0x0000001700197c02 */ /* 0x000fc40008000f00 */
[----:B------:R1:W5:Y:S02]  /*0fb0*/  LDG.E R9, desc[UR16][R22.64] ;  /* 0x0000001016097981 */ /* 0x000364000c1e1900 */
[----:B0-----:R-:W-:Y:S01]  /*0fc0*/  MOV R12, UR8 ;  /* 0x00000008000c7c02 */ /* 0x001fe20008000f00 */
[----:B------:R-:W-:Y:S01]  /*0fd0*/  IMAD.U32 R13, RZ, RZ, UR9 ;  /* 0x00000009ff0d7e24 */ /* 0x000fe2000f8e00ff */
[----:B------:R0:W5:Y:S04]  /*0fe0*/  LDG.E R10, desc[UR16][R24.64] ;  /* 0x00000010180a7981 */ /* 0x000168000c1e1900 */
[----:B------:R-:W5:Y:S01]  /*0ff0*/  LDG.E R11, desc[UR16][R12.64] ;  /* 0x000000100c0b7981 */ /* 0x000f62000c1e1900 */
[----:B------:R-:W-:-:S04]  /*1000*/  IADD3 R27, PT, PT, R3, UR5, RZ ;  /* 0x00000005031b7c10 */ /* 0x000fc8000fffe0ff */
[----:B------:R-:W-:-:S05]  /*1010*/  LEA R27, R27, R2, 0x2 ;  /* 0x000000021b1b7211 */ /* 0x000fca00078e10ff */
[----:B------:R-:W2:Y:S04]  /*1020*/  LDS R14, [R27] ;  /* 0x000000001b0e7984 */ /* 0x000ea80000000800 */
[----:B-1----:R-:W3:Y:S04]  /*1030*/  LDS R17, [R27+0x4] ;  /* 0x000004001b117984 */ /* 0x002ee80000000800 */
[----:B------:R-:W4:Y:S04]  /*1040*/  LDS R16, [R27+0x8] ;  /* 0x000008001b107984 */ /* 0x000f280000000800 */
[----:B------:R-:W5:Y:S04]  /*1050*/  LDS R19, [R27+0xc] ;  /* 0x00000c001b137984 */ /* 0x000f680000000800 */
[----:B------:R-:W1:Y:S04]  /*1060*/  LDS R18, [R27+0x10] ;  /* 0x000010001b127984 */ /* 0x000e680000000800 */
[----:B------:R-:W1:Y:S04]  /*1070*/  LDS R23, [R27+0x14] ;  /* 0x000014001b177984 */ /* 0x000e680000000800 */
[----:B------:R-:W1:Y:S04]  /*1080*/  LDS R20, [R27+0x18] ;  /* 0x000018001b147984 */ /* 0x000e680000000800 */
[----:B0-----:R-:W0:Y:S01]  /*1090*/  LDS R25, [R27+0x1c] ;  /* 0x00001c001b197984 */ /* 0x001e220000000800 */
[----:B------:R-:W-:Y:S01]  /*10a0*/  UIADD3 UR5, UPT, UPT, UR5, 0x8, URZ ;  /* 0x0000000805057890 */ /* 0x000fe2000fffe0ff */
[----:B--2---:R-:W-:-:S04]  /*10b0*/  FFMA R4, R14, R4, R21 ;  /* 0x000000040e047223 */ /* 0x004fc80000000015 */
[----:B---3--:R-:W-:-:S04]  /*10c0*/  FFMA R5, R17, R5, R4 ;  /* 0x0000000511057223 */ /* 0x008fc80000000004 */
[----:B----4-:R-:W-:-:S04]  /*10d0*/  FFMA R6, R16, R6, R5 ;  /* 0x0000000610067223 */ /* 0x010fc80000000005 */
[----:B-----5:R-:W-:-:S04]  /*10e0*/  FFMA R7, R19, R7, R6 ;  /* 0x0000000713077223 */ /* 0x020fc80000000006 */
[----:B-1----:R-:W-:-:S04]  /*10f0*/  FFMA R8, R18, R8, R7 ;  /* 0x0000000812087223 */ /* 0x002fc80000000007 */
[----:B------:R-:W-:-:S04]  /*1100*/  FFMA R9, R23, R9, R8 ;  /* 0x0000000917097223 */ /* 0x000fc80000000008 */
[----:B------:R-:W-:-:S04]  /*1110*/  FFMA R10, R20, R10, R9 ;  /* 0x0000000a140a7223 */ /* 0x000fc80000000009 */
[----:B0-----:R-:W-:-:S07]  /*1120*/  FFMA R21, R25, R11, R10 ;  /* 0x0000000b19157223 */ /* 0x001fce000000000a */
.L_x_4:
[----:B------:R-:W-:Y:S05]  /*1130*/  BRA.U !UP1, `(.L_x_3) ;  /* 0x0000000509047547 */ /* 0x000fea000b800000 */
[----:B------:R-:W-:Y:S02]  /*1140*/  UIADD3 UR7, UPT, UPT, UR15, -0x1, URZ ;  /* 0xffffffff0f077890 */ /* 0x000fe4000fffe0ff */
[----:B------:R-:W-:Y:S02]  /*1150*/  UISETP.NE.AND UP1, UPT, UR20, URZ, UPT ;  /* 0x000000ff1400728c */ /* 0x000fe4000bf25270 */
[----:B------:R-:W-:-:S09]  /*1160*/  UISETP.GE.U32.AND UP0, UPT, UR7, 0x3, UPT ;  /* 0x000000030700788c */ /* 0x000fd2000bf06070 */
[----:B------:R-:W-:Y:S05]  /*1170*/  BRA.U !UP0, `(.L_x_5) ;  /* 0x0000000108807547 */ /* 0x000fea000b800000 */
[----:B------:R-:W0:Y:S01]  /*1180*/  LDCU.64 UR8, c[0x0][0x390] ;  /* 0x00007200ff0877ac */ /* 0x000e220008000a00 */
[----:B------:R-:W-:-:S04]  /*1190*/  UIMAD UR10, UR5, UR19, UR4 ;  /* 0x00000013050a72a4 */ /* 0x000fc8000f8e0204 */
        /* <DEDUP_REMOVED lines=8> */
[----:B------:R-:W-:Y:S01]  /*1220*/  UIADD3 UR7, UPT, UPT, UR7, UR19, URZ ;  /* 0x0000001307077290 */ /* 0x000fe2000fffe0ff */
[----:B------:R-:W-:Y:S01]  /*1230*/  IMAD.U32 R7, RZ, RZ, UR13 ;  /* 0x0000000dff077e24 */ /* 0x000fe2000f8e00ff */
[----:B------:R0:W2:Y:S02]  /*1240*/  LDG.E R4, desc[UR16][R4.64] ;  /* 0x0000001004047981 */ /* 0x0000a4000c1e1900 */
[----:B------:R-:W-:Y:S01]  /*1250*/  UIMAD.WIDE.U32 UR8, UR7, 0x4, UR8 ;  /* 0x00000004070878a5 */ /* 0x000fe2000f8e0008 */
[----:B------:R-:W-:Y:S01]  /*1260*/  MOV R8, UR10 ;  /* 0x0000000a00087c02 */ /* 0x000fe20008000f00 */
[----:B------:R-:W3:Y:S01]  /*1270*/  LDG.E R6, desc[UR16][R6.64] ;  /* 0x0000001006067981 */ /* 0x000ee2000c1e1900 */
[----:B------:R-:W-:-:S03]  /*1280*/  MOV R9, UR11 ;  /* 0x0000000b00097c02 */ /* 0x000fc60008000f00 */
[----:B------:R-:W-:Y:S01]  /*1290*/  IMAD.U32 R10, RZ, RZ, UR8 ;  /* 0x00000008ff0a7e24 */ /* 0x000fe2000f8e00ff */
[----:B------:R-:W-:Y:S01]  /*12a0*/  MOV R11, UR9 ;  /* 0x00000009000b7c02 */ /* 0x000fe20008000f00 */
[----:B------:R-:W4:Y:S04]  /*12b0*/  LDG.E R8, desc[UR16][R8.64] ;  /* 0x0000001008087981 */ /* 0x000f28000c1e1900 */
[----:B------:R-:W5:Y:S01]  /*12c0*/  LDG.E R10, desc[UR16][R10.64] ;  /* 0x000000100a0a7981 */ /* 0x000f62000c1e1900 */
[----:B------:R-:W-:-:S05]  /*12d0*/  IADD3 R13, PT, PT, R3, UR5, RZ ;  /* 0x00000005030d7c10 */ /* 0x000fca000fffe0ff */
[----:B------:R-:W-:-:S05]  /*12e0*/  IMAD R13, R13, 0x4, R2 ;  /* 0x000000040d0d7824 */ /* 0x000fca00078e0202 */
[----:B------:R-:W2:Y:S04]  /*12f0*/  LDS R12, [R13] ;  /* 0x000000000d0c7984 */ /* 0x000ea80000000800 */
[----:B------:R-:W3:Y:S04]  /*1300*/  LDS R17, [R13+0x4] ;  /* 0x000004000d117984 */ /* 0x000ee80000000800 */
[----:B0-----:R-:W4:Y:S04]  /*1310*/  LDS R5, [R13+0x8] ;  /* 0x000008000d057984 */ /* 0x001f280000000800 */
[----:B------:R-:W5:Y:S01]  /*1320*/  LDS R19, [R13+0xc] ;  /* 0x00000c000d137984 */ /* 0x000f620000000800 */
[----:B------:R-:W-:Y:S01]  /*1330*/  UIADD3 UR5, UPT, UPT, UR5, 0x4, URZ ;  /* 0x0000000405057890 */ /* 0x000fe2000fffe0ff */
[----:B--2---:R-:W-:-:S04]  /*1340*/  FFMA R4, R12, R4, R21 ;  /* 0x000000040c047223 */ /* 0x004fc80000000015 */
[----:B---3--:R-:W-:-:S04]  /*1350*/  FFMA R4, R17, R6, R4 ;  /* 0x0000000611047223 */ /* 0x008fc80000000004 */
[----:B----4-:R-:W-:-:S04]  /*1360*/  FFMA R4, R5, R8, R4 ;  /* 0x0000000805047223 */ /* 0x010fc80000000004 */
[----:B-----5:R-:W-:-:S07]  /*1370*/  FFMA R21, R19, R10, R4 ;  /* 0x0000000a13157223 */ /* 0x020fce0000000004 */
.L_x_5:
[----:B------:R-:W-:Y:S05]  /*1380*/  BRA.U !UP1, `(.L_x_3) ;  /* 0x0000000109707547 */ /* 0x000fea000b800000 */
[----:B------:R-:W0:Y:S01]  /*1390*/  LDCU.64 UR8, c[0x0][0x390] ;  /* 0x00007200ff0877ac */ /* 0x000e220008000a00 */
[----:B------:R-:W-:-:S04]  /*13a0*/  UIMAD UR7, UR5, UR19, UR4 ;  /* 0x00000013050772a4 */ /* 0x000fc8000f8e0204 */
[----:B0-----:R-:W-:-:S06]  /*13b0*/  UIMAD.WIDE.U32 UR10, UR7, 0x4, UR8 ;  /* 0x00000004070a78a5 */ /* 0x001fcc000f8e0008 */
[----:B------:R-:W-:Y:S02]  /*13c0*/  MOV R4, UR10 ;  /* 0x0000000a00047c02 */ /* 0x000fe40008000f00 */
[----:B------:R-:W-:-:S05]  /*13d0*/  MOV R5, UR11 ;  /* 0x0000000b00057c02 */ /* 0x000fca0008000f00 */
[----:B------:R-:W2:Y:S01]  /*13e0*/  LDG.E R4, desc[UR16][R4.64] ;  /* 0x0000001004047981 */ /* 0x000ea2000c1e1900 */
[----:B------:R-:W-:Y:S01]  /*13f0*/  VIADD R3, R3, UR5 ;  /* 0x0000000503037c36 */ /* 0x000fe20008000000 */
[----:B------:R-:W-:-:S04]  /*1400*/  UISETP.NE.AND UP0, UPT, UR20, 0x1, UPT ;  /* 0x000000011400788c */ /* 0x000fc8000bf05270 */
[----:B------:R-:W-:-:S05]  /*1410*/  LEA R7, R3, R2, 0x2 ;  /* 0x0000000203077211 */ /* 0x000fca00078e10ff */
[----:B------:R-:W2:Y:S02]  /*1420*/  LDS R2, [R7] ;  /* 0x0000000007027984 */ /* 0x000ea40000000800 */
[----:B--2---:R-:W-:Y:S01]  /*1430*/  FFMA R21, R2, R4, R21 ;  /* 0x0000000402157223 */ /* 0x004fe20000000015 */
[----:B------:R-:W-:Y:S06]  /*1440*/  BRA.U !UP0, `(.L_x_3) ;  /* 0x0000000108407547 */ /* 0x000fec000b800000 */
[----:B------:R-:W-:Y:S01]  /*1450*/  UISETP.NE.AND UP0, UPT, UR20, 0x2, UPT ;  /* 0x000000021400788c */ /* 0x000fe2000bf05270 */
[----:B------:R-:W0:Y:S01]  /*1460*/  LDS R6, [R7+0x4] ;  /* 0x0000040007067984 */ /* 0x000e220000000800 */
[----:B------:R-:W-:-:S04]  /*1470*/  UIADD3 UR5, UPT, UPT, UR7, UR19, URZ ;  /* 0x0000001307057290 */ /* 0x000fc8000fffe0ff */
[----:B------:R-:W-:Y:S01]  /*1480*/  UIMAD.WIDE.U32 UR10, UR5, 0x4, UR8 ;  /* 0x00000004050a78a5 */ /* 0x000fe2000f8e0008 */
[----:B------:R-:W-:-:S04]  /*1490*/  PLOP3.LUT P0, PT, PT, PT, UP0, 0x80, 0x8 ;  /* 0x000000000008781c */ /* 0x000fc80003f0f008 */
[----:B------:R-:W-:Y:S01]  /*14a0*/  @UP0 UIADD3 UR5, UPT, UPT, UR5, UR19, URZ ;  /* 0x0000001305050290 */ /* 0x000fe2000fffe0ff */
[----:B------:R-:W-:Y:S01]  /*14b0*/  MOV R2, UR10 ;  /* 0x0000000a00027c02 */ /* 0x000fe20008000f00 */
[----:B------:R-:W-:Y:S02]  /*14c0*/  IMAD.U32 R3, RZ, RZ, UR11 ;  /* 0x0000000bff037e24 */ /* 0x000fe4000f8e00ff */
[----:B------:R-:W-:-:S03]  /*14d0*/  @UP0 UIMAD.WIDE.U32 UR8, UR5, 0x4, UR8 ;  /* 0x00000004050808a5 */ /* 0x000fc6000f8e0008 */
[----:B------:R-:W0:Y:S03]  /*14e0*/  LDG.E R2, desc[UR16][R2.64] ;  /* 0x0000001002027981 */ /* 0x000e26000c1e1900 */
[----:B------:R-:W-:Y:S01]  /*14f0*/  MOV R4, UR8 ;  /* 0x0000000800047c02 */ /* 0x000fe20008000f00 */
[----:B------:R-:W1:Y:S01]  /*1500*/  @P0 LDS R8, [R7+0x8] ;  /* 0x0000080007080984 */ /* 0x000e620000000800 */
[----:B------:R-:W-:-:S05]  /*1510*/  MOV R5, UR9 ;  /* 0x0000000900057c02 */ /* 0x000fca0008000f00 */
[----:B------:R-:W1:Y:S01]  /*1520*/  @P0 LDG.E R4, desc[UR16][R4.64] ;  /* 0x0000001004040981 */ /* 0x000e62000c1e1900 */
[----:B0-----:R-:W-:-:S04]  /*1530*/  FFMA R21, R6, R2, R21 ;  /* 0x0000000206157223 */ /* 0x001fc80000000015 */
[----:B-1----:R-:W-:-:S07]  /*1540*/  @P0 FFMA R21, R8, R4, R21 ;  /* 0x0000000408150223 */ /* 0x002fce0000000015 */
.L_x_3:
[----:B------:R-:W-:-:S04]  /*1550*/  UIADD3 UR4, UPT, UPT, UR4, 0x1, URZ ;  /* 0x0000000104047890 */ /* 0x000fc8000fffe0ff */
[----:B------:R-:W-:-:S09]  /*1560*/  UISETP.NE.AND UP0, UPT, UR4, UR19, UPT ;  /* 0x000000130400728c */ /* 0x000fd2000bf05270 */
[----:B------:R-:W-:Y:S05]  /*1570*/  BRA.U UP0, `(.L_x_6) ;  /* 0xffffffed00687547 */ /* 0x000fea000b83ffff */
.L_x_0:
[----:B0-----:R-:W0:Y:S01]  /*1580*/  LDC.64 R2, c[0x0][0x388] ;  /* 0x0000e200ff027b82 */ /* 0x001e220000000a00 */
[----:B------:R-:W1:Y:S02]  /*1590*/  LDCU UR4, c[0x0][0x3a4] ;  /* 0x00007480ff0477ac */ /* 0x000e640008000800 */
[----:B-1----:R-:W-:-:S04]  /*15a0*/  IMAD R15, R0, UR4, R15 ;  /* 0x00000004000f7c24 */ /* 0x002fc8000f8e020f */
[----:B0-----:R-:W-:-:S05]  /*15b0*/  IMAD.WIDE R2, R15, 0x4, R2 ;  /* 0x000000040f027825 */ /* 0x001fca00078e0202 */
[----:B------:R-:W-:Y:S01]  /*15c0*/  STG.E desc[UR16][R2.64], R21 ;  /* 0x0000001502007986 */ /* 0x000fe2000c101910 */
[----:B------:R-:W-:Y:S05]  /*15d0*/  EXIT ;  /* 0x000000000000794d */ /* 0x000fea0003800000 */
.L_x_7:
[----:B------:R-:W-:-:S00]  /*15e0*/  BRA `(.L_x_7) ;  /* 0xfffffffc00fc7947 */ /* 0x000fc0000383ffff */
[----:B------:R-:W-:-:S00]  /*15f0*/  NOP ;  /* 0x0000000000007918 */ /* 0x000fc00000000000 */
        /* <DEDUP_REMOVED lines=8> */
.L_x_8:


//--------------------- .nv.shared.convolution    --------------------------
	.section	.nv.shared.convolution,"aw",@nobits
	.sectionflags	@""
	.align	4
.nv.shared.convolution:
	.zero		5120


//--------------------- .nv.shared.reserved.0     --------------------------
	.section	.nv.shared.reserved.0,"aw",@nobits
	.weak		__nv_reservedSMEM_offset_0_alias
	.size		__nv_reservedSMEM_offset_0_alias, 0, 64
	.other		__nv_reservedSMEM_offset_0_alias,@"STO_CUDA_RESERVED_SHARED STV_DEFAULT"
__nv_reservedSMEM_offset_0_alias:
	.zero		0
	.zero		64


//--------------------- .nv.constant0.convolution --------------------------
	.section	.nv.constant0.convolution,"a",@progbits
	.sectionflags	@""
	.align	4
.nv.constant0.convolution:
	.zero		944


//--------------------- SYMBOLS --------------------------

	.type		.nv.reservedSmem.offset0,@object
	.size		.nv.reservedSmem.offset0,0x4
	.type		.nv.reservedSmem.cap,@object
	.size		.nv.reservedSmem.cap,0x4
